	.headerflags	@"EF_CUDA_TEXMODE_UNIFIED EF_CUDA_64BIT_ADDRESS EF_CUDA_ACCELERATORS EF_CUDA_SM90 EF_CUDA_VIRTUAL_SM(EF_CUDA_SM90)"
	.elftype	@"ET_EXEC"


//--------------------- .nv.info                  --------------------------
	.section	.nv.info,"",@"SHT_CUDA_INFO"
	.align	4


	//----- nvinfo : EIATTR_REGCOUNT
	.align		4
        /*0000*/ 	.byte	0x04, 0x2f
        /*0002*/ 	.short	(.L_1 - .L_0)
	.align		4
.L_0:
        /*0004*/ 	.word	index@(triton_poi_fused_convolution_relu_0)
        /*0008*/ 	.word	0x0000000c


	//----- nvinfo : EIATTR_MIN_STACK_SIZE
	.align		4
.L_1:
        /*000c*/ 	.byte	0x04, 0x12
        /*000e*/ 	.short	(.L_3 - .L_2)
	.align		4
.L_2:
        /*0010*/ 	.word	index@(triton_poi_fused_convolution_relu_0)
        /*0014*/ 	.word	0x00000000


	//----- nvinfo : EIATTR_FRAME_SIZE
	.align		4
.L_3:
        /*0018*/ 	.byte	0x04, 0x11
        /*001a*/ 	.short	(.L_5 - .L_4)
	.align		4
.L_4:
        /*001c*/ 	.word	index@(triton_poi_fused_convolution_relu_0)
        /*0020*/ 	.word	0x00000000


	//----- nvinfo : EIATTR_MIN_STACK_SIZE
	.align		4
.L_5:
        /*0024*/ 	.byte	0x04, 0x12
        /*0026*/ 	.short	(.L_7 - .L_6)
	.align		4
.L_6:
        /*0028*/ 	.word	index@(triton_poi_fused_convolution_relu_0)
        /*002c*/ 	.word	0x00000000
.L_7:


//--------------------- .nv.info.triton_poi_fused_convolution_relu_0 --------------------------
	.section	.nv.info.triton_poi_fused_convolution_relu_0,"",@"SHT_CUDA_INFO"
	.sectionflags	@""
	.align	4


	//----- nvinfo : EIATTR_CUDA_API_VERSION
	.align		4
        /*0000*/ 	.byte	0x04, 0x37
        /*0002*/ 	.short	(.L_9 - .L_8)
.L_8:
        /*0004*/ 	.word	0x0000007c


	//----- nvinfo : EIATTR_KPARAM_INFO
	.align		4
.L_9:
        /*0008*/ 	.byte	0x04, 0x17
        /*000a*/ 	.short	(.L_11 - .L_10)
.L_10:
        /*000c*/ 	.word	0x00000000
        /*0010*/ 	.short	0x0002
        /*0012*/ 	.short	0x0010
        /*0014*/ 	.byte	0x00, 0xf0, 0x11, 0x00


	//----- nvinfo : EIATTR_KPARAM_INFO
	.align		4
.L_11:
        /*0018*/ 	.byte	0x04, 0x17
        /*001a*/ 	.short	(.L_13 - .L_12)
.L_12:
        /*001c*/ 	.word	0x00000000
        /*0020*/ 	.short	0x0001
        /*0022*/ 	.short	0x0008
        /*0024*/ 	.byte	0x00, 0xf4, 0x21, 0x00


	//----- nvinfo : EIATTR_KPARAM_INFO
	.align		4
.L_13:
        /*0028*/ 	.byte	0x04, 0x17
        /*002a*/ 	.short	(.L_15 - .L_14)
.L_14:
        /*002c*/ 	.word	0x00000000
        /*0030*/ 	.short	0x0000
        /*0032*/ 	.short	0x0000
        /*0034*/ 	.byte	0x00, 0xf4, 0x21, 0x00


	//----- nvinfo : EIATTR_SPARSE_MMA_MASK
	.align		4
.L_15:
        /*0038*/ 	.byte	0x03, 0x50
        /*003a*/ 	.short	0x0000


	//----- nvinfo : EIATTR_MAXREG_COUNT
	.align		4
        /*003c*/ 	.byte	0x03, 0x1b
        /*003e*/ 	.short	0x00ff


	//----- nvinfo : EIATTR_EXIT_INSTR_OFFSETS
	.align		4
        /*0040*/ 	.byte	0x04, 0x1c
        /*0042*/ 	.short	(.L_17 - .L_16)


	//   ....[0]....
.L_16:
        /*0044*/ 	.word	0x000001c0


	//----- nvinfo : EIATTR_REQNTID
	.align		4
.L_17:
        /*0048*/ 	.byte	0x04, 0x10
        /*004a*/ 	.short	(.L_19 - .L_18)
.L_18:
        /*004c*/ 	.word	0x00000080
        /*0050*/ 	.word	0x00000001
        /*0054*/ 	.word	0x00000001


	//----- nvinfo : EIATTR_CBANK_PARAM_SIZE
	.align		4
.L_19:
        /*0058*/ 	.byte	0x03, 0x19
        /*005a*/ 	.short	0x0014


	//----- nvinfo : EIATTR_PARAM_CBANK
	.align		4
        /*005c*/ 	.byte	0x04, 0x0a
        /*005e*/ 	.short	(.L_21 - .L_20)
	.align		4
.L_20:
        /*0060*/ 	.word	index@(.nv.constant0.triton_poi_fused_convolution_relu_0)
        /*0064*/ 	.short	0x0210
        /*0066*/ 	.short	0x0014


	//----- nvinfo : EIATTR_SW_WAR
	.align		4
.L_21:
        /*0068*/ 	.byte	0x04, 0x36
        /*006a*/ 	.short	(.L_23 - .L_22)
.L_22:
        /*006c*/ 	.word	0x00000008
.L_23:


//--------------------- .nv.callgraph             --------------------------
	.section	.nv.callgraph,"",@"SHT_CUDA_CALLGRAPH"
	.align	4
	.sectionentsize	8
	.align		4
        /*0000*/ 	.word	0x00000000
	.align		4
        /*0004*/ 	.word	0xffffffff
	.align		4
        /*0008*/ 	.word	0x00000000
	.align		4
        /*000c*/ 	.word	0xfffffffe
	.align		4
        /*0010*/ 	.word	0x00000000
	.align		4
        /*0014*/ 	.word	0xfffffffd
	.align		4
        /*0018*/ 	.word	0x00000000
	.align		4
        /*001c*/ 	.word	0xfffffffc


//--------------------- .text.triton_poi_fused_convolution_relu_0 --------------------------
	.section	.text.triton_poi_fused_convolution_relu_0,"ax",@progbits
	.align	128
        .global         triton_poi_fused_convolution_relu_0
        .type           triton_poi_fused_convolution_relu_0,@function
        .size           triton_poi_fused_convolution_relu_0,(.L_x_1 - triton_poi_fused_convolution_relu_0)
        .other          triton_poi_fused_convolution_relu_0,@"STO_CUDA_ENTRY STV_DEFAULT"
triton_poi_fused_convolution_relu_0:
.text.triton_poi_fused_convolution_relu_0:
[----:B------:R-:W-:Y:S01]  /*0000*/  LDC R1, c[0x0][0x28] ;  /* 0x00000a00ff017b82 */ /* 0x000fe20000000800 */
[----:B------:R-:W1:Y:S07]  /*0010*/  S2R R0, SR_TID.X ;  /* 0x0000000000007919 */ /* 0x000e6e0000002100 */
[----:B------:R-:W2:Y:S01]  /*0020*/  LDC.64 R4, c[0x0][0x218] ;  /* 0x00008600ff047b82 */ /* 0x000ea20000000a00 */
[----:B------:R-:W-:Y:S01]  /*0030*/  ULDC.64 UR4, c[0x0][0x208] ;  /* 0x0000820000047ab9 */ /* 0x000fe20000000a00 */
[----:B------:R-:W3:Y:S06]  /*0040*/  S2R R7, SR_CTAID.X ;  /* 0x0000000000077919 */ /* 0x000eec0000002500 */
[----:B------:R-:W4:Y:S01]  /*0050*/  LDC.64 R2, c[0x0][0x210] ;  /* 0x00008400ff027b82 */ /* 0x000f220000000a00 */
[----:B-1----:R-:W-:Y:S01]  /*0060*/  IMAD.SHL.U32 R0, R0, 0x2, RZ ;  /* 0x0000000200007824 */ /* 0x002fe200078e00ff */
[----:B---3--:R-:W-:-:S04]  /*0070*/  SHF.R.S32.HI R6, RZ, 0x17, R7 ;  /* 0x00000017ff067819 */ /* 0x008fc80000011407 */
[----:B------:R-:W-:Y:S02]  /*0080*/  LOP3.LUT R0, R0, 0xfe, RZ, 0xc0, !PT ;  /* 0x000000fe00007812 */ /* 0x000fe400078ec0ff */
[----:B------:R-:W-:-:S03]  /*0090*/  SGXT R6, R6, 0x1 ;  /* 0x000000010606781a */ /* 0x000fc60000000200 */
[----:B------:R-:W-:-:S04]  /*00a0*/  IMAD R7, R7, 0x100, R0 ;  /* 0x0000010007077824 */ /* 0x000fc800078e0200 */
[----:B----4-:R-:W-:Y:S01]  /*00b0*/  IMAD.WIDE R2, R7, 0x4, R2 ;  /* 0x0000000407027825 */ /* 0x010fe200078e0202 */
[----:B------:R-:W-:-:S04]  /*00c0*/  LEA.HI R6, R6, R7, RZ, 0x4 ;  /* 0x0000000706067211 */ /* 0x000fc800078f20ff */
[--C-:B------:R-:W-:Y:S02]  /*00d0*/  SHF.R.S32.HI R0, RZ, 0x4, R6.reuse ;  /* 0x00000004ff007819 */ /* 0x100fe40000011406 */
[----:B------:R-:W-:Y:S02]  /*00e0*/  SHF.R.S32.HI R9, RZ, 0x1f, R6 ;  /* 0x0000001fff097819 */ /* 0x000fe40000011406 */
[----:B------:R-:W3:Y:S02]  /*00f0*/  LDG.E.64 R6, desc[UR4][R2.64] ;  /* 0x0000000402067981 */ /* 0x000ee4000c1e1b00 */
[----:B------:R-:W-:-:S04]  /*0100*/  LEA.HI R9, R9, R0, RZ, 0x7 ;  /* 0x0000000009097211 */ /* 0x000fc800078f38ff */
[----:B------:R-:W-:-:S05]  /*0110*/  LOP3.LUT R9, R9, 0xffffff80, RZ, 0xc0, !PT ;  /* 0xffffff8009097812 */ /* 0x000fca00078ec0ff */
[----:B------:R-:W-:-:S04]  /*0120*/  IMAD.IADD R9, R0, 0x1, -R9 ;  /* 0x0000000100097824 */ /* 0x000fc800078e0a09 */
[----:B--2---:R-:W-:-:S06]  /*0130*/  IMAD.WIDE R4, R9, 0x4, R4 ;  /* 0x0000000409047825 */ /* 0x004fcc00078e0204 */
[----:B------:R-:W3:Y:S02]  /*0140*/  LDG.E.EL R4, desc[UR4][R4.64] ;  /* 0x0000000404047981 */ /* 0x000ee4000c2e1900 */
[CC--:B---3--:R-:W-:Y:S01]  /*0150*/  FSETP.GEU.AND P0, PT, R6.reuse, -R4.reuse, PT ;  /* 0x800000040600720b */ /* 0x0c8fe20003f0e000 */
[--C-:B------:R-:W-:Y:S01]  /*0160*/  FADD R6, R6, R4.reuse ;  /* 0x0000000406067221 */ /* 0x100fe20000000000 */
[C---:B------:R-:W-:Y:S01]  /*0170*/  FADD R0, R7.reuse, R4 ;  /* 0x0000000407007221 */ /* 0x040fe20000000000 */
[----:B------:R-:W-:-:S03]  /*0180*/  FSETP.GEU.AND P1, PT, R7, -R4, PT ;  /* 0x800000040700720b */ /* 0x000fc60003f2e000 */
[----:B------:R-:W-:Y:S02]  /*0190*/  FSEL R6, R6, RZ, P0 ;  /* 0x000000ff06067208 */ /* 0x000fe40000000000 */
[----:B------:R-:W-:-:S05]  /*01a0*/  FSEL R7, R0, RZ, P1 ;  /* 0x000000ff00077208 */ /* 0x000fca0000800000 */
[----:B------:R-:W-:Y:S01]  /*01b0*/  STG.E.64 desc[UR4][R2.64], R6 ;  /* 0x0000000602007986 */ /* 0x000fe2000c101b04 */
[----:B------:R-:W-:Y:S05]  /*01c0*/  EXIT ;  /* 0x000000000000794d */ /* 0x000fea0003800000 */
.L_x_0:
[----:B------:R-:W-:-:S00]  /*01d0*/  BRA `(.L_x_0) ;  /* 0xfffffffc00fc7947 */ /* 0x000fc0000383ffff */
[----:B------:R-:W-:-:S00]  /*01e0*/  NOP ;  /* 0x0000000000007918 */ /* 0x000fc00000000000 */
        /* <DEDUP_REMOVED lines=9> */
.L_x_1:


//--------------------- .nv.constant0.triton_poi_fused_convolution_relu_0 --------------------------
	.section	.nv.constant0.triton_poi_fused_convolution_relu_0,"a",@progbits
	.sectionflags	@""
	.align	4
.nv.constant0.triton_poi_fused_convolution_relu_0:
	.zero		548
